//
// Generated by NVIDIA NVVM Compiler
//
// Compiler Build ID: CL-36424714
// Cuda compilation tools, release 13.0, V13.0.88
// Based on NVVM 20.0.0
//

.version 9.0
.target sm_100
.address_size 64

	// .globl	_Z11triangulatePdPiS0_
// _ZZ11triangulatePdPiS0_E12smallest_idx has been demoted

.visible .entry _Z11triangulatePdPiS0_(
	.param .u64 .ptr .align 1 _Z11triangulatePdPiS0__param_0,
	.param .u64 .ptr .align 1 _Z11triangulatePdPiS0__param_1,
	.param .u64 .ptr .align 1 _Z11triangulatePdPiS0__param_2
)
{
	.reg .pred 	%p<68>;
	.reg .b32 	%r<41>;
	.reg .b64 	%rd<14>;
	.reg .b64 	%fd<61>;
	// demoted variable
	.shared .align 4 .u32 _ZZ11triangulatePdPiS0_E12smallest_idx;
	ld.param.u64 	%rd6, [_Z11triangulatePdPiS0__param_0];
	ld.param.u64 	%rd7, [_Z11triangulatePdPiS0__param_1];
	ld.param.u64 	%rd8, [_Z11triangulatePdPiS0__param_2];
	cvta.to.global.u64 	%rd1, %rd6;
	cvta.to.global.u64 	%rd2, %rd7;
	cvta.to.global.u64 	%rd9, %rd8;
	mov.u32 	%r1, %tid.x;
	ld.global.u32 	%r19, [%rd9];
	ld.global.u32 	%r20, [%rd2];
	div.s32 	%r2, %r20, %r19;
	mov.b32 	%r21, 0;
	st.shared.u32 	[_ZZ11triangulatePdPiS0_E12smallest_idx], %r21;
	setp.lt.s32 	%p1, %r20, 1;
	@%p1 bra 	$L__BB0_45;
	mov.b32 	%r37, 0;
	mad.lo.s32 	%r4, %r1, %r2, %r1;
$L__BB0_2:
	setp.lt.s32 	%p2, %r2, 0;
	@%p2 bra 	$L__BB0_37;
	shl.b32 	%r38, %r4, 2;
	shl.b32 	%r23, %r37, 2;
	mul.wide.s32 	%rd10, %r23, 8;
	add.s64 	%rd3, %rd1, %rd10;
	mov.u32 	%r39, %r4;
$L__BB0_4:
	ld.global.u32 	%r24, [%rd2];
	setp.ge.s32 	%p3, %r39, %r24;
	@%p3 bra 	$L__BB0_36;
	mul.wide.u32 	%rd11, %r38, 8;
	add.s64 	%rd4, %rd1, %rd11;
	ld.global.f64 	%fd1, [%rd3];
	ld.global.f64 	%fd2, [%rd4];
	setp.neu.f64 	%p4, %fd1, %fd2;
	@%p4 bra 	$L__BB0_7;
	ld.global.f64 	%fd11, [%rd3+8];
	ld.global.f64 	%fd12, [%rd4+8];
	setp.eq.f64 	%p5, %fd11, %fd12;
	@%p5 bra 	$L__BB0_36;
$L__BB0_7:
	ld.global.f64 	%fd3, [%rd4+16];
	setp.neu.f64 	%p6, %fd1, %fd3;
	@%p6 bra 	$L__BB0_9;
	ld.global.f64 	%fd13, [%rd3+8];
	ld.global.f64 	%fd14, [%rd4+24];
	setp.eq.f64 	%p7, %fd13, %fd14;
	@%p7 bra 	$L__BB0_36;
$L__BB0_9:
	ld.global.f64 	%fd4, [%rd3+16];
	setp.neu.f64 	%p8, %fd4, %fd2;
	ld.global.f64 	%fd5, [%rd3+24];
	@%p8 bra 	$L__BB0_11;
	ld.global.f64 	%fd15, [%rd4+8];
	setp.eq.f64 	%p9, %fd5, %fd15;
	@%p9 bra 	$L__BB0_36;
$L__BB0_11:
	setp.eq.f64 	%p10, %fd4, %fd3;
	@%p10 bra 	$L__BB0_13;
	ld.global.f64 	%fd60, [%rd4+24];
	bra.uni 	$L__BB0_14;
$L__BB0_13:
	ld.global.f64 	%fd60, [%rd4+24];
	setp.eq.f64 	%p11, %fd5, %fd60;
	@%p11 bra 	$L__BB0_36;
$L__BB0_14:
	ld.global.f64 	%fd9, [%rd3+8];
	sub.f64 	%fd16, %fd5, %fd9;
	sub.f64 	%fd17, %fd2, %fd4;
	mul.f64 	%fd18, %fd16, %fd17;
	sub.f64 	%fd19, %fd4, %fd1;
	ld.global.f64 	%fd10, [%rd4+8];
	sub.f64 	%fd20, %fd10, %fd5;
	mul.f64 	%fd21, %fd19, %fd20;
	sub.f64 	%fd22, %fd18, %fd21;
	setp.lt.f64 	%p12, %fd22, 0d0000000000000000;
	selp.s32 	%r25, -1, 0, %p12;
	setp.gt.f64 	%p13, %fd22, 0d0000000000000000;
	selp.b32 	%r8, 1, %r25, %p13;
	sub.f64 	%fd23, %fd3, %fd4;
	mul.f64 	%fd24, %fd16, %fd23;
	sub.f64 	%fd25, %fd60, %fd5;
	mul.f64 	%fd26, %fd19, %fd25;
	sub.f64 	%fd27, %fd24, %fd26;
	setp.lt.f64 	%p14, %fd27, 0d0000000000000000;
	selp.s32 	%r26, -1, 0, %p14;
	setp.gt.f64 	%p15, %fd27, 0d0000000000000000;
	selp.b32 	%r9, 1, %r26, %p15;
	sub.f64 	%fd28, %fd60, %fd10;
	sub.f64 	%fd29, %fd1, %fd3;
	mul.f64 	%fd30, %fd28, %fd29;
	sub.f64 	%fd31, %fd3, %fd2;
	sub.f64 	%fd32, %fd9, %fd60;
	mul.f64 	%fd33, %fd31, %fd32;
	sub.f64 	%fd34, %fd30, %fd33;
	setp.lt.f64 	%p16, %fd34, 0d0000000000000000;
	selp.s32 	%r27, -1, 0, %p16;
	setp.gt.f64 	%p17, %fd34, 0d0000000000000000;
	selp.b32 	%r28, 1, %r27, %p17;
	sub.f64 	%fd35, %fd4, %fd3;
	mul.f64 	%fd36, %fd28, %fd35;
	sub.f64 	%fd37, %fd5, %fd60;
	mul.f64 	%fd38, %fd31, %fd37;
	sub.f64 	%fd39, %fd36, %fd38;
	setp.lt.f64 	%p18, %fd39, 0d0000000000000000;
	selp.s32 	%r29, -1, 0, %p18;
	setp.gt.f64 	%p19, %fd39, 0d0000000000000000;
	selp.b32 	%r30, 1, %r29, %p19;
	setp.ne.s32 	%p20, %r8, %r9;
	setp.ne.s32 	%p21, %r28, %r30;
	and.pred  	%p22, %p20, %p21;
	@%p22 bra 	$L__BB0_35;
	setp.ne.s32 	%p23, %r8, 0;
	@%p23 bra 	$L__BB0_20;
	setp.gt.f64 	%p24, %fd1, %fd4;
	selp.f64 	%fd40, %fd1, %fd4, %p24;
	setp.gtu.f64 	%p25, %fd2, %fd40;
	@%p25 bra 	$L__BB0_20;
	setp.lt.f64 	%p26, %fd1, %fd4;
	selp.f64 	%fd41, %fd1, %fd4, %p26;
	setp.ltu.f64 	%p27, %fd2, %fd41;
	@%p27 bra 	$L__BB0_20;
	setp.gt.f64 	%p28, %fd9, %fd5;
	selp.f64 	%fd42, %fd9, %fd5, %p28;
	setp.gtu.f64 	%p29, %fd10, %fd42;
	@%p29 bra 	$L__BB0_20;
	setp.lt.f64 	%p30, %fd9, %fd5;
	selp.f64 	%fd43, %fd9, %fd5, %p30;
	setp.ge.f64 	%p31, %fd10, %fd43;
	@%p31 bra 	$L__BB0_35;
$L__BB0_20:
	setp.ne.s32 	%p32, %r9, 0;
	@%p32 bra 	$L__BB0_25;
	setp.gt.f64 	%p33, %fd1, %fd4;
	selp.f64 	%fd44, %fd1, %fd4, %p33;
	setp.gtu.f64 	%p34, %fd3, %fd44;
	@%p34 bra 	$L__BB0_25;
	setp.lt.f64 	%p35, %fd1, %fd4;
	selp.f64 	%fd45, %fd1, %fd4, %p35;
	setp.ltu.f64 	%p36, %fd3, %fd45;
	@%p36 bra 	$L__BB0_25;
	setp.gt.f64 	%p37, %fd9, %fd5;
	selp.f64 	%fd46, %fd9, %fd5, %p37;
	setp.gtu.f64 	%p38, %fd60, %fd46;
	@%p38 bra 	$L__BB0_25;
	setp.lt.f64 	%p39, %fd9, %fd5;
	selp.f64 	%fd47, %fd9, %fd5, %p39;
	setp.ge.f64 	%p40, %fd60, %fd47;
	@%p40 bra 	$L__BB0_35;
$L__BB0_25:
	setp.ne.s32 	%p41, %r28, 0;
	@%p41 bra 	$L__BB0_30;
	setp.gt.f64 	%p42, %fd2, %fd3;
	selp.f64 	%fd48, %fd2, %fd3, %p42;
	setp.gtu.f64 	%p43, %fd1, %fd48;
	@%p43 bra 	$L__BB0_30;
	setp.lt.f64 	%p44, %fd2, %fd3;
	selp.f64 	%fd49, %fd2, %fd3, %p44;
	setp.ltu.f64 	%p45, %fd1, %fd49;
	@%p45 bra 	$L__BB0_30;
	setp.gt.f64 	%p46, %fd10, %fd60;
	selp.f64 	%fd50, %fd10, %fd60, %p46;
	setp.gtu.f64 	%p47, %fd9, %fd50;
	@%p47 bra 	$L__BB0_30;
	setp.lt.f64 	%p48, %fd10, %fd60;
	selp.f64 	%fd51, %fd10, %fd60, %p48;
	setp.ge.f64 	%p49, %fd9, %fd51;
	@%p49 bra 	$L__BB0_35;
$L__BB0_30:
	setp.ne.s32 	%p50, %r30, 0;
	@%p50 bra 	$L__BB0_36;
	setp.gt.f64 	%p51, %fd2, %fd3;
	selp.f64 	%fd52, %fd2, %fd3, %p51;
	setp.gtu.f64 	%p52, %fd4, %fd52;
	@%p52 bra 	$L__BB0_36;
	setp.lt.f64 	%p53, %fd2, %fd3;
	selp.f64 	%fd53, %fd2, %fd3, %p53;
	setp.ltu.f64 	%p54, %fd4, %fd53;
	@%p54 bra 	$L__BB0_36;
	setp.gt.f64 	%p55, %fd10, %fd60;
	selp.f64 	%fd54, %fd10, %fd60, %p55;
	setp.gtu.f64 	%p56, %fd5, %fd54;
	@%p56 bra 	$L__BB0_36;
	setp.lt.f64 	%p57, %fd10, %fd60;
	selp.f64 	%fd55, %fd10, %fd60, %p57;
	setp.ltu.f64 	%p58, %fd5, %fd55;
	@%p58 bra 	$L__BB0_36;
$L__BB0_35:
	mov.b64 	%rd12, 0;
	st.global.u64 	[%rd4], %rd12;
	st.global.u64 	[%rd4+8], %rd12;
	st.global.u64 	[%rd4+16], %rd12;
	st.global.u64 	[%rd4+24], %rd12;
$L__BB0_36:
	add.s32 	%r39, %r39, 1;
	add.s32 	%r38, %r38, 4;
	mad.lo.s32 	%r31, %r1, %r2, %r1;
	add.s32 	%r32, %r2, %r31;
	add.s32 	%r33, %r32, 1;
	setp.lt.s32 	%p59, %r39, %r33;
	@%p59 bra 	$L__BB0_4;
$L__BB0_37:
	setp.ne.s32 	%p60, %r1, 0;
	bar.sync 	0;
	@%p60 bra 	$L__BB0_44;
	ld.shared.u32 	%r34, [_ZZ11triangulatePdPiS0_E12smallest_idx];
	add.s32 	%r40, %r34, 1;
	st.shared.u32 	[_ZZ11triangulatePdPiS0_E12smallest_idx], %r40;
	ld.global.u32 	%r15, [%rd2];
	setp.ge.s32 	%p61, %r40, %r15;
	@%p61 bra 	$L__BB0_44;
$L__BB0_39:
	shl.b32 	%r35, %r40, 2;
	mul.wide.s32 	%rd13, %r35, 8;
	add.s64 	%rd5, %rd1, %rd13;
	ld.global.f64 	%fd56, [%rd5];
	setp.neu.f64 	%p62, %fd56, 0d0000000000000000;
	@%p62 bra 	$L__BB0_44;
	ld.global.f64 	%fd57, [%rd5+8];
	setp.neu.f64 	%p63, %fd57, 0d0000000000000000;
	@%p63 bra 	$L__BB0_44;
	ld.global.f64 	%fd58, [%rd5+16];
	setp.neu.f64 	%p64, %fd58, 0d0000000000000000;
	@%p64 bra 	$L__BB0_44;
	ld.global.f64 	%fd59, [%rd5+24];
	setp.neu.f64 	%p65, %fd59, 0d0000000000000000;
	@%p65 bra 	$L__BB0_44;
	add.s32 	%r40, %r40, 1;
	st.shared.u32 	[_ZZ11triangulatePdPiS0_E12smallest_idx], %r40;
	setp.lt.s32 	%p66, %r40, %r15;
	@%p66 bra 	$L__BB0_39;
$L__BB0_44:
	bar.sync 	0;
	ld.shared.u32 	%r37, [_ZZ11triangulatePdPiS0_E12smallest_idx];
	ld.global.u32 	%r36, [%rd2];
	setp.lt.s32 	%p67, %r37, %r36;
	@%p67 bra 	$L__BB0_2;
$L__BB0_45:
	ret;

}


// ===== COMPILED SASS (sm_100) =====

	.target	sm_100

	.elftype	@"ET_EXEC"


//--------------------- .note.nv.tkinfo           --------------------------
	.section	.note.nv.tkinfo,"",@"SHT_NOTE"
	.sectionflags	@"SHF_NOTE_NV_TKINFO"
	.tkinfo
        /*0018*/ 	.word	0x00000002
        /*0030*/ 	.string	""
        /*0030*/ 	.string	"ptxas"
        /*0030*/ 	.string	"Cuda compilation tools, release 13.0, V13.0.88"
        /*0030*/ 	.string	"Build cuda_13.0.r13.0/compiler.36424714_0"
        /*0030*/ 	.string	"-arch sm_100 -m 64 "



//--------------------- .note.nv.cuinfo           --------------------------
	.section	.note.nv.cuinfo,"",@"SHT_NOTE"
	.sectionflags	@"SHF_NOTE_NV_CUINFO"
        /*0018*/ 	.short	0x0002
        /*001a*/ 	.short	0x0064
        /*001c*/ 	.short	0x0082
	.zero		2


//--------------------- .nv.info                  --------------------------
	.section	.nv.info,"",@"SHT_CUDA_INFO"
	.align	4


	//----- nvinfo : EIATTR_REGCOUNT
	.align		4
        /*0000*/ 	.byte	0x04, 0x2f
        /*0002*/ 	.short	(.L_1 - .L_0)
	.align		4
.L_0:
        /*0004*/ 	.word	index@(_Z11triangulatePdPiS0_)
        /*0008*/ 	.word	0x00000026


	//----- nvinfo : EIATTR_FRAME_SIZE
	.align		4
.L_1:
        /*000c*/ 	.byte	0x04, 0x11
        /*000e*/ 	.short	(.L_3 - .L_2)
	.align		4
.L_2:
        /*0010*/ 	.word	index@(_Z11triangulatePdPiS0_)
        /*0014*/ 	.word	0x00000000


	//----- nvinfo : EIATTR_MIN_STACK_SIZE
	.align		4
.L_3:
        /*0018*/ 	.byte	0x04, 0x12
        /*001a*/ 	.short	(.L_5 - .L_4)
	.align		4
.L_4:
        /*001c*/ 	.word	index@(_Z11triangulatePdPiS0_)
        /*0020*/ 	.word	0x00000000
.L_5:


//--------------------- .nv.compat                --------------------------
	.section	.nv.compat,"",@"SHT_CUDA_COMPAT_INFO"
	.align	4
        /*0000*/ 	.byte	0x02, 0x09, 0x00, 0x00, 0x02, 0x02, 0x01, 0x00, 0x02, 0x05, 0x05, 0x00, 0x03, 0x07, 0x01, 0x01
        /*0010*/ 	.byte	0x02, 0x03, 0x00, 0x00, 0x02, 0x06, 0x01, 0x00, 0x04, 0x0b, 0x08, 0x00, 0x01, 0x00, 0x00, 0x00
        /*0020*/ 	.byte	0x00, 0x00, 0x00, 0x00


//--------------------- .nv.info._Z11triangulatePdPiS0_ --------------------------
	.section	.nv.info._Z11triangulatePdPiS0_,"",@"SHT_CUDA_INFO"
	.sectionflags	@""
	.align	4


	//----- nvinfo : EIATTR_CUDA_API_VERSION
	.align		4
        /*0000*/ 	.byte	0x04, 0x37
        /*0002*/ 	.short	(.L_7 - .L_6)
.L_6:
        /*0004*/ 	.word	0x00000082


	//----- nvinfo : EIATTR_KPARAM_INFO
	.align		4
.L_7:
        /*0008*/ 	.byte	0x04, 0x17
        /*000a*/ 	.short	(.L_9 - .L_8)
.L_8:
        /*000c*/ 	.word	0x00000000
        /*0010*/ 	.short	0x0002
        /*0012*/ 	.short	0x0010
        /*0014*/ 	.byte	0x00, 0xf5, 0x21, 0x00


	//----- nvinfo : EIATTR_KPARAM_INFO
	.align		4
.L_9:
        /*0018*/ 	.byte	0x04, 0x17
        /*001a*/ 	.short	(.L_11 - .L_10)
.L_10:
        /*001c*/ 	.word	0x00000000
        /*0020*/ 	.short	0x0001
        /*0022*/ 	.short	0x0008
        /*0024*/ 	.byte	0x00, 0xf5, 0x21, 0x00


	//----- nvinfo : EIATTR_KPARAM_INFO
	.align		4
.L_11:
        /*0028*/ 	.byte	0x04, 0x17
        /*002a*/ 	.short	(.L_13 - .L_12)
.L_12:
        /*002c*/ 	.word	0x00000000
        /*0030*/ 	.short	0x0000
        /*0032*/ 	.short	0x0000
        /*0034*/ 	.byte	0x00, 0xf5, 0x21, 0x00


	//----- nvinfo : EIATTR_SPARSE_MMA_MASK
	.align		4
.L_13:
        /*0038*/ 	.byte	0x03, 0x50
        /*003a*/ 	.short	0x0000


	//----- nvinfo : EIATTR_MAXREG_COUNT
	.align		4
        /*003c*/ 	.byte	0x03, 0x1b
        /*003e*/ 	.short	0x00ff


	//----- nvinfo : EIATTR_NUM_BARRIERS
	.align		4
        /*0040*/ 	.byte	0x02, 0x4c
        /*0042*/ 	.byte	0x01
	.zero		1


	//----- nvinfo : EIATTR_MERCURY_ISA_VERSION
	.align		4
        /*0044*/ 	.byte	0x03, 0x5f
        /*0046*/ 	.short	0x0101


	//----- nvinfo : EIATTR_VRC_CTA_INIT_COUNT
	.align		4
        /*0048*/ 	.byte	0x02, 0x4a
	.zero		1
	.zero		1


	//----- nvinfo : EIATTR_EXIT_INSTR_OFFSETS
	.align		4
        /*004c*/ 	.byte	0x04, 0x1c
        /*004e*/ 	.short	(.L_15 - .L_14)


	//   ....[0]....
.L_14:
        /*0050*/ 	.word	0x000001b0


	//   ....[1]....
        /*0054*/ 	.word	0x00001130


	//----- nvinfo : EIATTR_CRS_STACK_SIZE
	.align		4
.L_15:
        /*0058*/ 	.byte	0x04, 0x1e
        /*005a*/ 	.short	(.L_17 - .L_16)
.L_16:
        /*005c*/ 	.word	0x00000000


	//----- nvinfo : EIATTR_CBANK_PARAM_SIZE
	.align		4
.L_17:
        /*0060*/ 	.byte	0x03, 0x19
        /*0062*/ 	.short	0x0018


	//----- nvinfo : EIATTR_PARAM_CBANK
	.align		4
        /*0064*/ 	.byte	0x04, 0x0a
        /*0066*/ 	.short	(.L_19 - .L_18)
	.align		4
.L_18:
        /*0068*/ 	.word	index@(.nv.constant0._Z11triangulatePdPiS0_)
        /*006c*/ 	.short	0x0380
        /*006e*/ 	.short	0x0018


	//----- nvinfo : EIATTR_SW_WAR
	.align		4
.L_19:
        /*0070*/ 	.byte	0x04, 0x36
        /*0072*/ 	.short	(.L_21 - .L_20)
.L_20:
        /*0074*/ 	.word	0x00000008
.L_21:


//--------------------- .nv.callgraph             --------------------------
	.section	.nv.callgraph,"",@"SHT_CUDA_CALLGRAPH"
	.align	4
	.sectionentsize	8
	.align		4
        /*0000*/ 	.word	0x00000000
	.align		4
        /*0004*/ 	.word	0xffffffff
	.align		4
        /*0008*/ 	.word	0x00000000
	.align		4
        /*000c*/ 	.word	0xfffffffe
	.align		4
        /*0010*/ 	.word	0x00000000
	.align		4
        /*0014*/ 	.word	0xfffffffd
	.align		4
        /*0018*/ 	.word	0x00000000
	.align		4
        /*001c*/ 	.word	0xfffffffc


//--------------------- .text._Z11triangulatePdPiS0_ --------------------------
	.section	.text._Z11triangulatePdPiS0_,"ax",@progbits
	.align	128
        .global         _Z11triangulatePdPiS0_
        .type           _Z11triangulatePdPiS0_,@function
        .size           _Z11triangulatePdPiS0_,(.L_x_23 - _Z11triangulatePdPiS0_)
        .other          _Z11triangulatePdPiS0_,@"STO_CUDA_ENTRY STV_DEFAULT"
_Z11triangulatePdPiS0_:
.text._Z11triangulatePdPiS0_:
[----:B------:R-:W-:Y:S08]  /*0000*/  LDC R1, c[0x0][0x37c] ;  /* 0x0000df00ff017b82 */ /* 0x000ff00000000800 */
[----:B------:R-:W0:Y:S01]  /*0010*/  LDC.64 R2, c[0x0][0x390] ;  /* 0x0000e400ff027b82 */ /* 0x000e220000000a00 */
[----:B------:R-:W0:Y:S02]  /*0020*/  LDCU.64 UR6, c[0x0][0x358] ;  /* 0x00006b00ff0677ac */ /* 0x000e240008000a00 */
[----:B0-----:R-:W2:Y:S05]  /*0030*/  LDG.E R2, desc[UR6][R2.64] ;  /* 0x0000000602027981 */ /* 0x001eaa000c1e1900 */
[----:B------:R-:W0:Y:S02]  /*0040*/  LDC.64 R4, c[0x0][0x388] ;  /* 0x0000e200ff047b82 */ /* 0x000e240000000a00 */
[----:B0-----:R-:W3:Y:S06]  /*0050*/  LDG.E R5, desc[UR6][R4.64] ;  /* 0x0000000604057981 */ /* 0x001eec000c1e1900 */
[----:B------:R-:W0:Y:S01]  /*0060*/  S2UR UR5, SR_CgaCtaId ;  /* 0x00000000000579c3 */ /* 0x000e220000008800 */
[----:B------:R-:W-:-:S02]  /*0070*/  UMOV UR4, 0x400 ;  /* 0x0000040000047882 */ /* 0x000fc40000000000 */
[----:B0-----:R-:W-:-:S09]  /*0080*/  ULEA UR4, UR5, UR4, 0x18 ;  /* 0x0000000405047291 */ /* 0x001fd2000f8ec0ff */
[----:B------:R-:W-:Y:S01]  /*0090*/  STS [UR4], RZ ;  /* 0x000000ffff007988 */ /* 0x000fe20008000804 */
[----:B--2---:R-:W-:-:S04]  /*00a0*/  IABS R9, R2 ;  /* 0x0000000200097213 */ /* 0x004fc80000000000 */
[----:B------:R-:W0:Y:S08]  /*00b0*/  I2F.RP R0, R9 ;  /* 0x0000000900007306 */ /* 0x000e300000209400 */
[----:B0-----:R-:W0:Y:S01]  /*00c0*/  MUFU.RCP R0, R0 ;  /* 0x0000000000007308 */ /* 0x001e220000001000 */
[----:B---3--:R-:W-:Y:S02]  /*00d0*/  IABS R4, R5 ;  /* 0x0000000500047213 */ /* 0x008fe40000000000 */
[----:B------:R-:W-:Y:S01]  /*00e0*/  ISETP.GE.AND P0, PT, R5, 0x1, PT ;  /* 0x000000010500780c */ /* 0x000fe20003f06270 */
[----:B0-----:R-:W-:-:S04]  /*00f0*/  VIADD R6, R0, 0xffffffe ;  /* 0x0ffffffe00067836 */ /* 0x001fc80000000000 */
[----:B------:R0:W1:Y:S02]  /*0100*/  F2I.FTZ.U32.TRUNC.NTZ R7, R6 ;  /* 0x0000000600077305 */ /* 0x000064000021f000 */
[----:B0-----:R-:W-:Y:S02]  /*0110*/  IMAD.MOV.U32 R6, RZ, RZ, RZ ;  /* 0x000000ffff067224 */ /* 0x001fe400078e00ff */
[----:B-1----:R-:W-:-:S04]  /*0120*/  IMAD.MOV R8, RZ, RZ, -R7 ;  /* 0x000000ffff087224 */ /* 0x002fc800078e0a07 */
[----:B------:R-:W-:Y:S01]  /*0130*/  IMAD R3, R8, R9, RZ ;  /* 0x0000000908037224 */ /* 0x000fe200078e02ff */
[----:B------:R-:W-:-:S03]  /*0140*/  IABS R8, R2 ;  /* 0x0000000200087213 */ /* 0x000fc60000000000 */
[----:B------:R-:W-:-:S04]  /*0150*/  IMAD.HI.U32 R7, R7, R3, R6 ;  /* 0x0000000307077227 */ /* 0x000fc800078e0006 */
[----:B------:R-:W-:Y:S02]  /*0160*/  IMAD.MOV R0, RZ, RZ, -R8 ;  /* 0x000000ffff007224 */ /* 0x000fe400078e0a08 */
[----:B------:R-:W-:-:S04]  /*0170*/  IMAD.HI.U32 R3, R7, R4, RZ ;  /* 0x0000000407037227 */ /* 0x000fc800078e00ff */
[----:B------:R-:W-:-:S05]  /*0180*/  IMAD R4, R3, R0, R4 ;  /* 0x0000000003047224 */ /* 0x000fca00078e0204 */
[----:B------:R-:W-:-:S13]  /*0190*/  ISETP.GT.U32.AND P1, PT, R9, R4, PT ;  /* 0x000000040900720c */ /* 0x000fda0003f24070 */
[----:B------:R-:W-:Y:S01]  /*01a0*/  @!P1 IMAD.IADD R4, R4, 0x1, -R9 ;  /* 0x0000000104049824 */ /* 0x000fe200078e0a09 */
[----:B------:R-:W-:Y:S06]  /*01b0*/  @!P0 EXIT ;  /* 0x000000000000894d */ /* 0x000fec0003800000 */
[----:B------:R-:W0:Y:S01]  /*01c0*/  S2R R0, SR_TID.X ;  /* 0x0000000000007919 */ /* 0x000e220000002100 */
[----:B------:R-:W-:Y:S01]  /*01d0*/  ISETP.GE.U32.AND P0, PT, R4, R9, PT ;  /* 0x000000090400720c */ /* 0x000fe20003f06070 */
[----:B------:R-:W-:Y:S01]  /*01e0*/  @!P1 VIADD R3, R3, 0x1 ;  /* 0x0000000103039836 */ /* 0x000fe20000000000 */
[----:B------:R-:W-:Y:S01]  /*01f0*/  LOP3.LUT R5, R5, R2, RZ, 0x3c, !PT ;  /* 0x0000000205057212 */ /* 0x000fe200078e3cff */
[----:B------:R-:W-:Y:S01]  /*0200*/  IMAD.MOV.U32 R6, RZ, RZ, RZ ;  /* 0x000000ffff067224 */ /* 0x000fe200078e00ff */
[----:B------:R-:W-:Y:S02]  /*0210*/  ISETP.NE.AND P1, PT, R2, RZ, PT ;  /* 0x000000ff0200720c */ /* 0x000fe40003f25270 */
[----:B------:R-:W-:-:S07]  /*0220*/  ISETP.GE.AND P2, PT, R5, RZ, PT ;  /* 0x000000ff0500720c */ /* 0x000fce0003f46270 */
[----:B------:R-:W-:-:S06]  /*0230*/  @P0 VIADD R3, R3, 0x1 ;  /* 0x0000000103030836 */ /* 0x000fcc0000000000 */
[----:B------:R-:W-:Y:S01]  /*0240*/  @!P2 IMAD.MOV R3, RZ, RZ, -R3 ;  /* 0x000000ffff03a224 */ /* 0x000fe200078e0a03 */
[----:B------:R-:W-:-:S07]  /*0250*/  @!P1 LOP3.LUT R3, RZ, R2, RZ, 0x33, !PT ;  /* 0x00000002ff039212 */ /* 0x000fce00078e33ff */
.L_x_21:
[----:B------:R-:W-:-:S13]  /*0260*/  ISETP.GE.AND P0, PT, R3, RZ, PT ;  /* 0x000000ff0300720c */ /* 0x000fda0003f06270 */
[----:B------:R-:W-:Y:S05]  /*0270*/  @!P0 BRA `(.L_x_0) ;  /* 0x0000000c00008947 */ /* 0x000fea0003800000 */
[----:B------:R-:W1:Y:S01]  /*0280*/  LDC.64 R4, c[0x0][0x380] ;  /* 0x0000e000ff047b82 */ /* 0x000e620000000a00 */
[----:B------:R-:W-:Y:S01]  /*0290*/  IMAD.SHL.U32 R7, R6, 0x4, RZ ;  /* 0x0000000406077824 */ /* 0x000fe200078e00ff */
[----:B------:R-:W-:Y:S01]  /*02a0*/  BSSY.RECONVERGENT B1, `(.L_x_0) ;  /* 0x00000bd000017945 */ /* 0x000fe20003800200 */
[CCC-:B0-----:R-:W-:Y:S02]  /*02b0*/  IMAD R6, R3.reuse, R0.reuse, R0.reuse ;  /* 0x0000000003067224 */ /* 0x1c1fe400078e0200 */
[----:B------:R-:W-:-:S03]  /*02c0*/  IMAD R2, R3, R0, R0 ;  /* 0x0000000003027224 */ /* 0x000fc600078e0200 */
[----:B------:R-:W-:Y:S01]  /*02d0*/  IADD3 R35, PT, PT, R3, 0x1, R6 ;  /* 0x0000000103237810 */ /* 0x000fe20007ffe006 */
[----:B------:R-:W-:Y:S02]  /*02e0*/  IMAD.SHL.U32 R34, R2, 0x4, RZ ;  /* 0x0000000402227824 */ /* 0x000fe400078e00ff */
[----:B-1----:R-:W-:-:S07]  /*02f0*/  IMAD.WIDE R4, R7, 0x8, R4 ;  /* 0x0000000807047825 */ /* 0x002fce00078e0204 */
.L_x_17:
[----:B01----:R-:W0:Y:S02]  /*0300*/  LDC.64 R6, c[0x0][0x388] ;  /* 0x0000e200ff067b82 */ /* 0x003e240000000a00 */
[----:B0-----:R-:W2:Y:S01]  /*0310*/  LDG.E R7, desc[UR6][R6.64] ;  /* 0x0000000606077981 */ /* 0x001ea2000c1e1900 */
[----:B------:R-:W-:Y:S01]  /*0320*/  BSSY.RECONVERGENT B0, `(.L_x_1) ;  /* 0x00000b0000007945 */ /* 0x000fe20003800200 */
[----:B--2---:R-:W-:-:S13]  /*0330*/  ISETP.GE.AND P0, PT, R2, R7, PT ;  /* 0x000000070200720c */ /* 0x004fda0003f06270 */
[----:B------:R-:W-:Y:S05]  /*0340*/  @P0 BRA `(.L_x_2) ;  /* 0x0000000800b40947 */ /* 0x000fea0003800000 */
[----:B------:R-:W0:Y:S01]  /*0350*/  LDC.64 R6, c[0x0][0x380] ;  /* 0x0000e000ff067b82 */ /* 0x000e220000000a00 */
[----:B------:R-:W2:Y:S01]  /*0360*/  LDG.E.64 R8, desc[UR6][R4.64] ;  /* 0x0000000604087981 */ /* 0x000ea2000c1e1b00 */
[----:B0-----:R-:W-:-:S05]  /*0370*/  IMAD.WIDE.U32 R6, R34, 0x8, R6 ;  /* 0x0000000822067825 */ /* 0x001fca00078e0006 */
[----:B------:R-:W2:Y:S01]  /*0380*/  LDG.E.64 R10, desc[UR6][R6.64] ;  /* 0x00000006060a7981 */ /* 0x000ea2000c1e1b00 */
[----:B------:R-:W-:Y:S01]  /*0390*/  BSSY.RELIABLE B2, `(.L_x_3) ;  /* 0x0000008000027945 */ /* 0x000fe20003800100 */
[----:B--2---:R-:W-:-:S14]  /*03a0*/  DSETP.NEU.AND P0, PT, R8, R10, PT ;  /* 0x0000000a0800722a */ /* 0x004fdc0003f0d000 */
[----:B------:R-:W-:Y:S05]  /*03b0*/  @P0 BRA `(.L_x_4) ;  /* 0x0000000000140947 */ /* 0x000fea0003800000 */
[----:B------:R-:W2:Y:S04]  /*03c0*/  LDG.E.64 R12, desc[UR6][R4.64+0x8] ;  /* 0x00000806040c7981 */ /* 0x000ea8000c1e1b00 */
[----:B------:R-:W2:Y:S02]  /*03d0*/  LDG.E.64 R14, desc[UR6][R6.64+0x8] ;  /* 0x00000806060e7981 */ /* 0x000ea4000c1e1b00 */
[----:B--2---:R-:W-:-:S14]  /*03e0*/  DSETP.NEU.AND P0, PT, R12, R14, PT ;  /* 0x0000000e0c00722a */ /* 0x004fdc0003f0d000 */
[----:B------:R-:W-:Y:S05]  /*03f0*/  @!P0 BREAK.RELIABLE B2 ;  /* 0x0000000000028942 */ /* 0x000fea0003800100 */
[----:B------:R-:W-:Y:S05]  /*0400*/  @!P0 BRA `(.L_x_2) ;  /* 0x0000000800848947 */ /* 0x000fea0003800000 */
.L_x_4:
[----:B------:R-:W-:Y:S05]  /*0410*/  BSYNC.RELIABLE B2 ;  /* 0x0000000000027941 */ /* 0x000fea0003800100 */
.L_x_3:
        /* <DEDUP_REMOVED lines=9> */
.L_x_6:
[----:B------:R-:W-:Y:S05]  /*04b0*/  BSYNC.RELIABLE B2 ;  /* 0x0000000000027941 */ /* 0x000fea0003800100 */
.L_x_5:
[----:B------:R-:W2:Y:S04]  /*04c0*/  LDG.E.64 R14, desc[UR6][R4.64+0x10] ;  /* 0x00001006040e7981 */ /* 0x000ea8000c1e1b00 */
[----:B------:R0:W5:Y:S01]  /*04d0*/  LDG.E.64 R16, desc[UR6][R4.64+0x18] ;  /* 0x0000180604107981 */ /* 0x000162000c1e1b00 */
[----:B------:R-:W-:Y:S01]  /*04e0*/  BSSY.RELIABLE B2, `(.L_x_7) ;  /* 0x0000007000027945 */ /* 0x000fe20003800100 */
[----:B--2---:R-:W-:-:S14]  /*04f0*/  DSETP.NEU.AND P0, PT, R14, R10, PT ;  /* 0x0000000a0e00722a */ /* 0x004fdc0003f0d000 */
[----:B0-----:R-:W-:Y:S05]  /*0500*/  @P0 BRA `(.L_x_8) ;  /* 0x0000000000100947 */ /* 0x001fea0003800000 */
[----:B------:R-:W2:Y:S02]  /*0510*/  LDG.E.64 R18, desc[UR6][R6.64+0x8] ;  /* 0x0000080606127981 */ /* 0x000ea4000c1e1b00 */
[----:B--2--5:R-:W-:-:S14]  /*0520*/  DSETP.NEU.AND P0, PT, R16, R18, PT ;  /* 0x000000121000722a */ /* 0x024fdc0003f0d000 */
[----:B------:R-:W-:Y:S05]  /*0530*/  @!P0 BREAK.RELIABLE B2 ;  /* 0x0000000000028942 */ /* 0x000fea0003800100 */
[----:B------:R-:W-:Y:S05]  /*0540*/  @!P0 BRA `(.L_x_2) ;  /* 0x0000000800348947 */ /* 0x000fea0003800000 */
.L_x_8:
[----:B------:R-:W-:Y:S05]  /*0550*/  BSYNC.RELIABLE B2 ;  /* 0x0000000000027941 */ /* 0x000fea0003800100 */
.L_x_7:
[----:B------:R-:W-:Y:S01]  /*0560*/  DSETP.NEU.AND P0, PT, R14, R12, PT ;  /* 0x0000000c0e00722a */ /* 0x000fe20003f0d000 */
[----:B------:R-:W-:-:S13]  /*0570*/  BSSY.RELIABLE B2, `(.L_x_9) ;  /* 0x0000008000027945 */ /* 0x000fda0003800100 */
[----:B------:R-:W-:Y:S05]  /*0580*/  @!P0 BRA `(.L_x_10) ;  /* 0x0000000000088947 */ /* 0x000fea0003800000 */
[----:B------:R0:W5:Y:S01]  /*0590*/  LDG.E.64 R18, desc[UR6][R6.64+0x18] ;  /* 0x0000180606127981 */ /* 0x000162000c1e1b00 */
[----:B------:R-:W-:Y:S05]  /*05a0*/  BRA `(.L_x_11) ;  /* 0x0000000000107947 */ /* 0x000fea0003800000 */
.L_x_10:
[----:B------:R-:W2:Y:S02]  /*05b0*/  LDG.E.64 R18, desc[UR6][R6.64+0x18] ;  /* 0x0000180606127981 */ /* 0x000ea4000c1e1b00 */
[----:B--2--5:R-:W-:-:S14]  /*05c0*/  DSETP.NEU.AND P0, PT, R16, R18, PT ;  /* 0x000000121000722a */ /* 0x024fdc0003f0d000 */
[----:B------:R-:W-:Y:S05]  /*05d0*/  @!P0 BREAK.RELIABLE B2 ;  /* 0x0000000000028942 */ /* 0x000fea0003800100 */
[----:B------:R-:W-:Y:S05]  /*05e0*/  @!P0 BRA `(.L_x_2) ;  /* 0x00000008000c8947 */ /* 0x000fea0003800000 */
.L_x_11:
[----:B------:R-:W-:Y:S05]  /*05f0*/  BSYNC.RELIABLE B2 ;  /* 0x0000000000027941 */ /* 0x000fea0003800100 */
.L_x_9:
[----:B------:R-:W2:Y:S04]  /*0600*/  LDG.E.64 R20, desc[UR6][R6.64+0x8] ;  /* 0x0000080606147981 */ /* 0x000ea8000c1e1b00 */
[----:B------:R-:W3:Y:S01]  /*0610*/  LDG.E.64 R22, desc[UR6][R4.64+0x8] ;  /* 0x0000080604167981 */ /* 0x000ee2000c1e1b00 */
[----:B------:R-:W-:Y:S01]  /*0620*/  DADD R24, -R8, R14 ;  /* 0x0000000008187229 */ /* 0x000fe2000000010e */
[----:B------:R-:W-:Y:S01]  /*0630*/  BSSY.RELIABLE B2, `(.L_x_12) ;  /* 0x000007a000027945 */ /* 0x000fe20003800100 */
[----:B-----5:R-:W-:Y:S02]  /*0640*/  DADD R26, -R16, R18 ;  /* 0x00000000101a7229 */ /* 0x020fe40000000112 */
[----:B------:R-:W-:-:S06]  /*0650*/  DADD R32, R8, -R12 ;  /* 0x0000000008207229 */ /* 0x000fcc000000080c */
[----:B------:R-:W-:Y:S02]  /*0660*/  DMUL R26, R24, R26 ;  /* 0x0000001a181a7228 */ /* 0x000fe40000000000 */
[C---:B--2---:R-:W-:Y:S02]  /*0670*/  DADD R28, -R16.reuse, R20 ;  /* 0x00000000101c7229 */ /* 0x044fe40000000114 */
[----:B---3--:R-:W-:-:S06]  /*0680*/  DADD R30, R16, -R22 ;  /* 0x00000000101e7229 */ /* 0x008fcc0000000816 */
[----:B------:R-:W-:Y:S02]  /*0690*/  DMUL R24, R24, R28 ;  /* 0x0000001c18187228 */ /* 0x000fe40000000000 */
[----:B------:R-:W-:-:S08]  /*06a0*/  DADD R28, R10, -R14 ;  /* 0x000000000a1c7229 */ /* 0x000fd0000000080e */
[----:B------:R-:W-:Y:S02]  /*06b0*/  DFMA R24, R30, R28, -R24 ;  /* 0x0000001c1e18722b */ /* 0x000fe40000000818 */
[----:B------:R-:W-:-:S06]  /*06c0*/  DADD R28, R12, -R14 ;  /* 0x000000000c1c7229 */ /* 0x000fcc000000080e */
[----:B------:R-:W-:Y:S02]  /*06d0*/  DSETP.GEU.AND P2, PT, R24, RZ, PT ;  /* 0x000000ff1800722a */ /* 0x000fe40003f4e000 */
[----:B------:R-:W-:Y:S02]  /*06e0*/  DFMA R26, R30, R28, -R26 ;  /* 0x0000001c1e1a722b */ /* 0x000fe4000000081a */
[----:B------:R-:W-:Y:S02]  /*06f0*/  DADD R28, -R10, R12 ;  /* 0x000000000a1c7229 */ /* 0x000fe4000000010c */
[----:B------:R-:W-:-:S04]  /*0700*/  DADD R30, R22, -R18 ;  /* 0x00000000161e7229 */ /* 0x000fc80000000812 */
[C---:B------:R-:W-:Y:S02]  /*0710*/  DSETP.GEU.AND P5, PT, R26.reuse, RZ, PT ;  /* 0x000000ff1a00722a */ /* 0x040fe40003fae000 */
[----:B------:R-:W-:Y:S02]  /*0720*/  DSETP.GT.AND P0, PT, R26, RZ, PT ;  /* 0x000000ff1a00722a */ /* 0x000fe40003f04000 */
[----:B------:R-:W-:Y:S02]  /*0730*/  DADD R26, R16, -R18 ;  /* 0x00000000101a7229 */ /* 0x000fe40000000812 */
[----:B------:R-:W-:-:S06]  /*0740*/  DMUL R30, R28, R30 ;  /* 0x0000001e1c1e7228 */ /* 0x000fcc0000000000 */
[----:B------:R-:W-:Y:S02]  /*0750*/  DMUL R26, R28, R26 ;  /* 0x0000001a1c1a7228 */ /* 0x000fe40000000000 */
[----:B------:R-:W-:-:S08]  /*0760*/  DADD R28, -R20, R18 ;  /* 0x00000000141c7229 */ /* 0x000fd00000000112 */
[----:B------:R-:W-:Y:S02]  /*0770*/  DFMA R30, R28, R32, -R30 ;  /* 0x000000201c1e722b */ /* 0x000fe4000000081e */
[----:B------:R-:W-:-:S06]  /*0780*/  DADD R32, -R12, R14 ;  /* 0x000000000c207229 */ /* 0x000fcc000000010e */
[----:B------:R-:W-:Y:S02]  /*0790*/  DSETP.GEU.AND P3, PT, R30, RZ, PT ;  /* 0x000000ff1e00722a */ /* 0x000fe40003f6e000 */
[----:B------:R-:W-:Y:S02]  /*07a0*/  DFMA R26, R28, R32, -R26 ;  /* 0x000000201c1a722b */ /* 0x000fe4000000081a */
[----:B------:R-:W-:Y:S01]  /*07b0*/  DSETP.GT.AND P4, PT, R30, RZ, PT ;  /* 0x000000ff1e00722a */ /* 0x000fe20003f84000 */
[----:B------:R-:W-:Y:S01]  /*07c0*/  SEL R30, RZ, 0xffffffff, P5 ;  /* 0xffffffffff1e7807 */ /* 0x000fe20002800000 */
[----:B------:R-:W-:Y:S01]  /*07d0*/  DSETP.GT.AND P5, PT, R24, RZ, PT ;  /* 0x000000ff1800722a */ /* 0x000fe20003fa4000 */
[----:B------:R-:W-:-:S03]  /*07e0*/  SEL R25, RZ, 0xffffffff, P3 ;  /* 0xffffffffff197807 */ /* 0x000fc60001800000 */
[C---:B------:R-:W-:Y:S01]  /*07f0*/  DSETP.GEU.AND P6, PT, R26.reuse, RZ, PT ;  /* 0x000000ff1a00722a */ /* 0x040fe20003fce000 */
[----:B------:R-:W-:Y:S01]  /*0800*/  SEL R30, R30, 0x1, !P0 ;  /* 0x000000011e1e7807 */ /* 0x000fe20004000000 */
[----:B------:R-:W-:Y:S01]  /*0810*/  DSETP.GT.AND P1, PT, R26, RZ, PT ;  /* 0x000000ff1a00722a */ /* 0x000fe20003f24000 */
[----:B------:R-:W-:Y:S02]  /*0820*/  SEL R25, R25, 0x1, !P4 ;  /* 0x0000000119197807 */ /* 0x000fe40006000000 */
[----:B------:R-:W-:Y:S02]  /*0830*/  SEL R26, RZ, 0xffffffff, P2 ;  /* 0xffffffffff1a7807 */ /* 0x000fe40001000000 */
[----:B------:R-:W-:-:S04]  /*0840*/  SEL R27, RZ, 0xffffffff, P6 ;  /* 0xffffffffff1b7807 */ /* 0x000fc80003000000 */
[----:B------:R-:W-:Y:S02]  /*0850*/  SEL R24, R27, 0x1, !P1 ;  /* 0x000000011b187807 */ /* 0x000fe40004800000 */
[----:B------:R-:W-:Y:S02]  /*0860*/  SEL R27, R26, 0x1, !P5 ;  /* 0x000000011a1b7807 */ /* 0x000fe40006800000 */
[----:B------:R-:W-:Y:S02]  /*0870*/  ISETP.NE.AND P0, PT, R25, R24, PT ;  /* 0x000000181900720c */ /* 0x000fe40003f05270 */
[----:B------:R-:W-:-:S13]  /*0880*/  ISETP.NE.AND P1, PT, R27, R30, PT ;  /* 0x0000001e1b00720c */ /* 0x000fda0003f25270 */
[----:B------:R-:W-:Y:S05]  /*0890*/  @P0 BRA P1, `(.L_x_13) ;  /* 0x00000004004c0947 */ /* 0x000fea0000800000 */
[----:B------:R-:W-:-:S13]  /*08a0*/  ISETP.NE.AND P0, PT, R27, RZ, PT ;  /* 0x000000ff1b00720c */ /* 0x000fda0003f05270 */
[----:B------:R-:W-:Y:S05]  /*08b0*/  @P0 BRA `(.L_x_14) ;  /* 0x0000000000480947 */ /* 0x000fea0003800000 */
[C-C-:B------:R-:W-:Y:S02]  /*08c0*/  DSETP.GEU.AND P0, PT, R8.reuse, R14.reuse, PT ;  /* 0x0000000e0800722a */ /* 0x140fe40003f0e000 */
[----:B------:R-:W-:-:S04]  /*08d0*/  DSETP.GT.AND P1, PT, R8, R14, PT ;  /* 0x0000000e0800722a */ /* 0x000fc80003f24000 */
[CC--:B------:R-:W-:Y:S02]  /*08e0*/  FSEL R26, R8.reuse, R14.reuse, !P0 ;  /* 0x0000000e081a7208 */ /* 0x0c0fe40004000000 */
[CC--:B------:R-:W-:Y:S02]  /*08f0*/  FSEL R27, R9.reuse, R15.reuse, !P0 ;  /* 0x0000000f091b7208 */ /* 0x0c0fe40004000000 */
[----:B------:R-:W-:Y:S02]  /*0900*/  FSEL R28, R8, R14, P1 ;  /* 0x0000000e081c7208 */ /* 0x000fe40000800000 */
[----:B------:R-:W-:Y:S02]  /*0910*/  FSEL R29, R9, R15, P1 ;  /* 0x0000000f091d7208 */ /* 0x000fe40000800000 */
[----:B------:R-:W-:-:S06]  /*0920*/  DSETP.GE.AND P0, PT, R10, R26, PT ;  /* 0x0000001a0a00722a */ /* 0x000fcc0003f06000 */
[----:B------:R-:W-:-:S14]  /*0930*/  DSETP.GTU.OR P0, PT, R10, R28, !P0 ;  /* 0x0000001c0a00722a */ /* 0x000fdc000470c400 */
[----:B------:R-:W-:Y:S05]  /*0940*/  @P0 BRA `(.L_x_14) ;  /* 0x0000000000240947 */ /* 0x000fea0003800000 */
[C-C-:B------:R-:W-:Y:S02]  /*0950*/  DSETP.GT.AND P0, PT, R22.reuse, R16.reuse, PT ;  /* 0x000000101600722a */ /* 0x140fe40003f04000 */
[----:B------:R-:W-:-:S04]  /*0960*/  DSETP.GEU.AND P1, PT, R22, R16, PT ;  /* 0x000000101600722a */ /* 0x000fc80003f2e000 */
[CC--:B------:R-:W-:Y:S02]  /*0970*/  FSEL R28, R22.reuse, R16.reuse, P0 ;  /* 0x00000010161c7208 */ /* 0x0c0fe40000000000 */
[CC--:B------:R-:W-:Y:S02]  /*0980*/  FSEL R29, R23.reuse, R17.reuse, P0 ;  /* 0x00000011171d7208 */ /* 0x0c0fe40000000000 */
[----:B------:R-:W-:Y:S02]  /*0990*/  FSEL R26, R22, R16, !P1 ;  /* 0x00000010161a7208 */ /* 0x000fe40004800000 */
[----:B------:R-:W-:Y:S02]  /*09a0*/  FSEL R27, R23, R17, !P1 ;  /* 0x00000011171b7208 */ /* 0x000fe40004800000 */
[----:B------:R-:W-:-:S04]  /*09b0*/  DSETP.LE.AND P1, PT, R20, R28, PT ;  /* 0x0000001c1400722a */ /* 0x000fc80003f23000 */
[----:B------:R-:W-:-:S14]  /*09c0*/  DSETP.GE.AND P0, PT, R20, R26, PT ;  /* 0x0000001a1400722a */ /* 0x000fdc0003f06000 */
[----:B------:R-:W-:Y:S05]  /*09d0*/  @P0 BRA P1, `(.L_x_13) ;  /* 0x0000000000fc0947 */ /* 0x000fea0000800000 */
.L_x_14:
        /* <DEDUP_REMOVED lines=20> */
.L_x_15:
        /* <DEDUP_REMOVED lines=11> */
[C-C-:B------:R-:W-:Y:S02]  /*0bd0*/  DSETP.GEU.AND P1, PT, R20.reuse, R18.reuse, PT ;  /* 0x000000121400722a */ /* 0x140fe40003f2e000 */
[----:B------:R-:W-:-:S04]  /*0be0*/  DSETP.GT.AND P0, PT, R20, R18, PT ;  /* 0x000000121400722a */ /* 0x000fc80003f04000 */
[CC--:B------:R-:W-:Y:S02]  /*0bf0*/  FSEL R26, R20.reuse, R18.reuse, !P1 ;  /* 0x00000012141a7208 */ /* 0x0c0fe40004800000 */
[CC--:B------:R-:W-:Y:S02]  /*0c00*/  FSEL R27, R21.reuse, R19.reuse, !P1 ;  /* 0x00000013151b7208 */ /* 0x0c0fe40004800000 */
[----:B------:R-:W-:Y:S02]  /*0c10*/  FSEL R8, R20, R18, P0 ;  /* 0x0000001214087208 */ /* 0x000fe40000000000 */
[----:B------:R-:W-:Y:S02]  /*0c20*/  FSEL R9, R21, R19, P0 ;  /* 0x0000001315097208 */ /* 0x000fe40000000000 */
[----:B------:R-:W-:-:S04]  /*0c30*/  DSETP.GE.AND P0, PT, R22, R26, PT ;  /* 0x0000001a1600722a */ /* 0x000fc80003f06000 */
[----:B------:R-:W-:-:S14]  /*0c40*/  DSETP.LE.AND P1, PT, R22, R8, PT ;  /* 0x000000081600722a */ /* 0x000fdc0003f23000 */
[----:B------:R-:W-:Y:S05]  /*0c50*/  @P0 BRA P1, `(.L_x_13) ;  /* 0x00000000005c0947 */ /* 0x000fea0000800000 */
.L_x_16:
[----:B------:R-:W-:-:S13]  /*0c60*/  ISETP.NE.AND P0, PT, R24, RZ, PT ;  /* 0x000000ff1800720c */ /* 0x000fda0003f05270 */
[----:B------:R-:W-:Y:S05]  /*0c70*/  @P0 BREAK.RELIABLE B2 ;  /* 0x0000000000020942 */ /* 0x000fea0003800100 */
        /* <DEDUP_REMOVED lines=21> */
.L_x_13:
[----:B------:R-:W-:Y:S05]  /*0dd0*/  BSYNC.RELIABLE B2 ;  /* 0x0000000000027941 */ /* 0x000fea0003800100 */
.L_x_12:
[----:B------:R1:W-:Y:S04]  /*0de0*/  STG.E.64 desc[UR6][R6.64], RZ ;  /* 0x000000ff06007986 */ /* 0x0003e8000c101b06 */
[----:B------:R1:W-:Y:S04]  /*0df0*/  STG.E.64 desc[UR6][R6.64+0x8], RZ ;  /* 0x000008ff06007986 */ /* 0x0003e8000c101b06 */
[----:B------:R1:W-:Y:S04]  /*0e00*/  STG.E.64 desc[UR6][R6.64+0x10], RZ ;  /* 0x000010ff06007986 */ /* 0x0003e8000c101b06 */
[----:B------:R1:W-:Y:S02]  /*0e10*/  STG.E.64 desc[UR6][R6.64+0x18], RZ ;  /* 0x000018ff06007986 */ /* 0x0003e4000c101b06 */
.L_x_2:
[----:B------:R-:W-:Y:S05]  /*0e20*/  BSYNC.RECONVERGENT B0 ;  /* 0x0000000000007941 */ /* 0x000fea0003800200 */
.L_x_1:
[----:B------:R-:W-:Y:S02]  /*0e30*/  VIADD R2, R2, 0x1 ;  /* 0x0000000102027836 */ /* 0x000fe40000000000 */
[----:B------:R-:W-:-:S03]  /*0e40*/  VIADD R34, R34, 0x4 ;  /* 0x0000000422227836 */ /* 0x000fc60000000000 */
[----:B------:R-:W-:-:S13]  /*0e50*/  ISETP.GE.AND P0, PT, R2, R35, PT ;  /* 0x000000230200720c */ /* 0x000fda0003f06270 */
[----:B------:R-:W-:Y:S05]  /*0e60*/  @!P0 BRA `(.L_x_17) ;  /* 0xfffffff400248947 */ /* 0x000fea000383ffff */
[----:B------:R-:W-:Y:S05]  /*0e70*/  BSYNC.RECONVERGENT B1 ;  /* 0x0000000000017941 */ /* 0x000fea0003800200 */
.L_x_0:
[----:B------:R-:W-:Y:S01]  /*0e80*/  BAR.SYNC.DEFER_BLOCKING 0x0 ;  /* 0x0000000000007b1d */ /* 0x000fe20000010000 */
[----:B0-----:R-:W-:-:S05]  /*0e90*/  ISETP.NE.AND P0, PT, R0, RZ, PT ;  /* 0x000000ff0000720c */ /* 0x001fca0003f05270 */
[----:B------:R-:W-:Y:S08]  /*0ea0*/  BSSY.RECONVERGENT B0, `(.L_x_18) ;  /* 0x000001f000007945 */ /* 0x000ff00003800200 */
[----:B------:R-:W-:Y:S05]  /*0eb0*/  @P0 BRA `(.L_x_19) ;  /* 0x0000000000740947 */ /* 0x000fea0003800000 */
[----:B------:R-:W0:Y:S02]  /*0ec0*/  LDC.64 R4, c[0x0][0x388] ;  /* 0x0000e200ff047b82 */ /* 0x000e240000000a00 */
[----:B0-----:R-:W2:Y:S06]  /*0ed0*/  LDG.E R9, desc[UR6][R4.64] ;  /* 0x0000000604097981 */ /* 0x001eac000c1e1900 */
[----:B------:R-:W0:Y:S01]  /*0ee0*/  S2UR UR5, SR_CgaCtaId ;  /* 0x00000000000579c3 */ /* 0x000e220000008800 */
[----:B------:R-:W-:Y:S02]  /*0ef0*/  UMOV UR4, 0x400 ;  /* 0x0000040000047882 */ /* 0x000fe40000000000 */
[----:B0-----:R-:W-:-:S09]  /*0f00*/  ULEA UR4, UR5, UR4, 0x18 ;  /* 0x0000000405047291 */ /* 0x001fd2000f8ec0ff */
[----:B------:R-:W0:Y:S02]  /*0f10*/  LDS R2, [UR4] ;  /* 0x00000004ff027984 */ /* 0x000e240008000800 */
[----:B0-----:R-:W-:-:S05]  /*0f20*/  VIADD R2, R2, 0x1 ;  /* 0x0000000102027836 */ /* 0x001fca0000000000 */
[----:B------:R0:W-:Y:S01]  /*0f30*/  STS [UR4], R2 ;  /* 0x00000002ff007988 */ /* 0x0001e20008000804 */
[----:B--2---:R-:W-:-:S13]  /*0f40*/  ISETP.GE.AND P0, PT, R2, R9, PT ;  /* 0x000000090200720c */ /* 0x004fda0003f06270 */
[----:B0-----:R-:W-:Y:S05]  /*0f50*/  @P0 BRA `(.L_x_19) ;  /* 0x00000000004c0947 */ /* 0x001fea0003800000 */
[----:B-1----:R-:W0:Y:S02]  /*0f60*/  LDC.64 R6, c[0x0][0x380] ;  /* 0x0000e000ff067b82 */ /* 0x002e240000000a00 */
.L_x_20:
[----:B------:R-:W-:-:S04]  /*0f70*/  IMAD.SHL.U32 R5, R2, 0x4, RZ ;  /* 0x0000000402057824 */ /* 0x000fc800078e00ff */
[----:B0-----:R-:W-:-:S05]  /*0f80*/  IMAD.WIDE R4, R5, 0x8, R6 ;  /* 0x0000000805047825 */ /* 0x001fca00078e0206 */
[----:B------:R-:W2:Y:S02]  /*0f90*/  LDG.E.64 R10, desc[UR6][R4.64] ;  /* 0x00000006040a7981 */ /* 0x000ea4000c1e1b00 */
[----:B--2---:R-:W-:-:S14]  /*0fa0*/  DSETP.NEU.AND P0, PT, R10, RZ, PT ;  /* 0x000000ff0a00722a */ /* 0x004fdc0003f0d000 */
[----:B------:R-:W-:Y:S05]  /*0fb0*/  @P0 BRA `(.L_x_19) ;  /* 0x0000000000340947 */ /* 0x000fea0003800000 */
        /* <DEDUP_REMOVED lines=9> */
[----:B------:R-:W-:-:S05]  /*1050*/  VIADD R2, R2, 0x1 ;  /* 0x0000000102027836 */ /* 0x000fca0000000000 */
[----:B------:R-:W-:Y:S01]  /*1060*/  ISETP.GE.AND P0, PT, R2, R9, PT ;  /* 0x000000090200720c */ /* 0x000fe20003f06270 */
[----:B------:R2:W-:-:S12]  /*1070*/  STS [UR4], R2 ;  /* 0x00000002ff007988 */ /* 0x0005d80008000804 */
[----:B--2---:R-:W-:Y:S05]  /*1080*/  @!P0 BRA `(.L_x_20) ;  /* 0xfffffffc00b88947 */ /* 0x004fea000383ffff */
.L_x_19:
[----:B------:R-:W-:Y:S05]  /*1090*/  BSYNC.RECONVERGENT B0 ;  /* 0x0000000000007941 */ /* 0x000fea0003800200 */
.L_x_18:
[----:B------:R-:W0:Y:S08]  /*10a0*/  LDC.64 R4, c[0x0][0x388] ;  /* 0x0000e200ff047b82 */ /* 0x000e300000000a00 */
[----:B------:R-:W-:Y:S06]  /*10b0*/  BAR.SYNC.DEFER_BLOCKING 0x0 ;  /* 0x0000000000007b1d */ /* 0x000fec0000010000 */
[----:B0-----:R-:W2:Y:S02]  /*10c0*/  LDG.E R5, desc[UR6][R4.64] ;  /* 0x0000000604057981 */ /* 0x001ea4000c1e1900 */
[----:B------:R-:W0:Y:S01]  /*10d0*/  S2UR UR5, SR_CgaCtaId ;  /* 0x00000000000579c3 */ /* 0x000e220000008800 */
[----:B------:R-:W-:-:S02]  /*10e0*/  UMOV UR4, 0x400 ;  /* 0x0000040000047882 */ /* 0x000fc40000000000 */
[----:B0-----:R-:W-:-:S09]  /*10f0*/  ULEA UR4, UR5, UR4, 0x18 ;  /* 0x0000000405047291 */ /* 0x001fd2000f8ec0ff */
[----:B-1----:R-:W2:Y:S02]  /*1100*/  LDS R6, [UR4] ;  /* 0x00000004ff067984 */ /* 0x002ea40008000800 */
[----:B--2---:R-:W-:-:S13]  /*1110*/  ISETP.GE.AND P0, PT, R6, R5, PT ;  /* 0x000000050600720c */ /* 0x004fda0003f06270 */
[----:B------:R-:W-:Y:S05]  /*1120*/  @!P0 BRA `(.L_x_21) ;  /* 0xfffffff0004c8947 */ /* 0x000fea000383ffff */
[----:B------:R-:W-:Y:S05]  /*1130*/  EXIT ;  /* 0x000000000000794d */ /* 0x000fea0003800000 */
.L_x_22:
[----:B------:R-:W-:-:S00]  /*1140*/  BRA `(.L_x_22) ;  /* 0xfffffffc00fc7947 */ /* 0x000fc0000383ffff */
[----:B------:R-:W-:-:S00]  /*1150*/  NOP ;  /* 0x0000000000007918 */ /* 0x000fc00000000000 */
        /* <DEDUP_REMOVED lines=10> */
.L_x_23:


//--------------------- .nv.shared._Z11triangulatePdPiS0_ --------------------------
	.section	.nv.shared._Z11triangulatePdPiS0_,"aw",@nobits
	.sectionflags	@""
	.align	4
.nv.shared._Z11triangulatePdPiS0_:
	.zero		1028


//--------------------- .nv.shared.reserved.0     --------------------------
	.section	.nv.shared.reserved.0,"aw",@nobits
	.weak		__nv_reservedSMEM_offset_0_alias
	.size		__nv_reservedSMEM_offset_0_alias, 0, 64
	.other		__nv_reservedSMEM_offset_0_alias,@"STO_CUDA_RESERVED_SHARED STV_DEFAULT"
__nv_reservedSMEM_offset_0_alias:
	.zero		0
	.zero		64


//--------------------- .nv.constant0._Z11triangulatePdPiS0_ --------------------------
	.section	.nv.constant0._Z11triangulatePdPiS0_,"a",@progbits
	.sectionflags	@""
	.align	4
.nv.constant0._Z11triangulatePdPiS0_:
	.zero		920


//--------------------- SYMBOLS --------------------------

	.type		.nv.reservedSmem.offset0,@object
	.size		.nv.reservedSmem.offset0,0x4
	.type		.nv.reservedSmem.cap,@object
	.size		.nv.reservedSmem.cap,0x4
